	.headerflags	@"EF_CUDA_TEXMODE_UNIFIED EF_CUDA_64BIT_ADDRESS EF_CUDA_ACCELERATORS EF_CUDA_SM90 EF_CUDA_VIRTUAL_SM(EF_CUDA_SM90)"
	.elftype	@"ET_EXEC"


//--------------------- .nv.info                  --------------------------
	.section	.nv.info,"",@"SHT_CUDA_INFO"
	.align	4


	//----- nvinfo : EIATTR_REGCOUNT
	.align		4
        /*0000*/ 	.byte	0x04, 0x2f
        /*0002*/ 	.short	(.L_1 - .L_0)
	.align		4
.L_0:
        /*0004*/ 	.word	index@(triton_poi_fused_add_convolution_7)
        /*0008*/ 	.word	0x00000010


	//----- nvinfo : EIATTR_MIN_STACK_SIZE
	.align		4
.L_1:
        /*000c*/ 	.byte	0x04, 0x12
        /*000e*/ 	.short	(.L_3 - .L_2)
	.align		4
.L_2:
        /*0010*/ 	.word	index@(triton_poi_fused_add_convolution_7)
        /*0014*/ 	.word	0x00000000


	//----- nvinfo : EIATTR_FRAME_SIZE
	.align		4
.L_3:
        /*0018*/ 	.byte	0x04, 0x11
        /*001a*/ 	.short	(.L_5 - .L_4)
	.align		4
.L_4:
        /*001c*/ 	.word	index@(triton_poi_fused_add_convolution_7)
        /*0020*/ 	.word	0x00000000


	//----- nvinfo : EIATTR_MIN_STACK_SIZE
	.align		4
.L_5:
        /*0024*/ 	.byte	0x04, 0x12
        /*0026*/ 	.short	(.L_7 - .L_6)
	.align		4
.L_6:
        /*0028*/ 	.word	index@(triton_poi_fused_add_convolution_7)
        /*002c*/ 	.word	0x00000000
.L_7:


//--------------------- .nv.info.triton_poi_fused_add_convolution_7 --------------------------
	.section	.nv.info.triton_poi_fused_add_convolution_7,"",@"SHT_CUDA_INFO"
	.sectionflags	@""
	.align	4


	//----- nvinfo : EIATTR_CUDA_API_VERSION
	.align		4
        /*0000*/ 	.byte	0x04, 0x37
        /*0002*/ 	.short	(.L_9 - .L_8)
.L_8:
        /*0004*/ 	.word	0x0000007c


	//----- nvinfo : EIATTR_KPARAM_INFO
	.align		4
.L_9:
        /*0008*/ 	.byte	0x04, 0x17
        /*000a*/ 	.short	(.L_11 - .L_10)
.L_10:
        /*000c*/ 	.word	0x00000000
        /*0010*/ 	.short	0x0003
        /*0012*/ 	.short	0x0018
        /*0014*/ 	.byte	0x00, 0xf0, 0x11, 0x00


	//----- nvinfo : EIATTR_KPARAM_INFO
	.align		4
.L_11:
        /*0018*/ 	.byte	0x04, 0x17
        /*001a*/ 	.short	(.L_13 - .L_12)
.L_12:
        /*001c*/ 	.word	0x00000000
        /*0020*/ 	.short	0x0002
        /*0022*/ 	.short	0x0010
        /*0024*/ 	.byte	0x00, 0xf4, 0x21, 0x00


	//----- nvinfo : EIATTR_KPARAM_INFO
	.align		4
.L_13:
        /*0028*/ 	.byte	0x04, 0x17
        /*002a*/ 	.short	(.L_15 - .L_14)
.L_14:
        /*002c*/ 	.word	0x00000000
        /*0030*/ 	.short	0x0001
        /*0032*/ 	.short	0x0008
        /*0034*/ 	.byte	0x00, 0xf4, 0x21, 0x00


	//----- nvinfo : EIATTR_KPARAM_INFO
	.align		4
.L_15:
        /*0038*/ 	.byte	0x04, 0x17
        /*003a*/ 	.short	(.L_17 - .L_16)
.L_16:
        /*003c*/ 	.word	0x00000000
        /*0040*/ 	.short	0x0000
        /*0042*/ 	.short	0x0000
        /*0044*/ 	.byte	0x00, 0xf4, 0x21, 0x00


	//----- nvinfo : EIATTR_SPARSE_MMA_MASK
	.align		4
.L_17:
        /*0048*/ 	.byte	0x03, 0x50
        /*004a*/ 	.short	0x0000


	//----- nvinfo : EIATTR_MAXREG_COUNT
	.align		4
        /*004c*/ 	.byte	0x03, 0x1b
        /*004e*/ 	.short	0x00ff


	//----- nvinfo : EIATTR_EXIT_INSTR_OFFSETS
	.align		4
        /*0050*/ 	.byte	0x04, 0x1c
        /*0052*/ 	.short	(.L_19 - .L_18)


	//   ....[0]....
.L_18:
        /*0054*/ 	.word	0x00000210


	//   ....[1]....
        /*0058*/ 	.word	0x00000230


	//----- nvinfo : EIATTR_REQNTID
	.align		4
.L_19:
        /*005c*/ 	.byte	0x04, 0x10
        /*005e*/ 	.short	(.L_21 - .L_20)
.L_20:
        /*0060*/ 	.word	0x00000080
        /*0064*/ 	.word	0x00000001
        /*0068*/ 	.word	0x00000001


	//----- nvinfo : EIATTR_CBANK_PARAM_SIZE
	.align		4
.L_21:
        /*006c*/ 	.byte	0x03, 0x19
        /*006e*/ 	.short	0x001c


	//----- nvinfo : EIATTR_PARAM_CBANK
	.align		4
        /*0070*/ 	.byte	0x04, 0x0a
        /*0072*/ 	.short	(.L_23 - .L_22)
	.align		4
.L_22:
        /*0074*/ 	.word	index@(.nv.constant0.triton_poi_fused_add_convolution_7)
        /*0078*/ 	.short	0x0210
        /*007a*/ 	.short	0x001c


	//----- nvinfo : EIATTR_SW_WAR
	.align		4
.L_23:
        /*007c*/ 	.byte	0x04, 0x36
        /*007e*/ 	.short	(.L_25 - .L_24)
.L_24:
        /*0080*/ 	.word	0x00000008
.L_25:


//--------------------- .nv.callgraph             --------------------------
	.section	.nv.callgraph,"",@"SHT_CUDA_CALLGRAPH"
	.align	4
	.sectionentsize	8
	.align		4
        /*0000*/ 	.word	0x00000000
	.align		4
        /*0004*/ 	.word	0xffffffff
	.align		4
        /*0008*/ 	.word	0x00000000
	.align		4
        /*000c*/ 	.word	0xfffffffe
	.align		4
        /*0010*/ 	.word	0x00000000
	.align		4
        /*0014*/ 	.word	0xfffffffd
	.align		4
        /*0018*/ 	.word	0x00000000
	.align		4
        /*001c*/ 	.word	0xfffffffc


//--------------------- .text.triton_poi_fused_add_convolution_7 --------------------------
	.section	.text.triton_poi_fused_add_convolution_7,"ax",@progbits
	.align	128
        .global         triton_poi_fused_add_convolution_7
        .type           triton_poi_fused_add_convolution_7,@function
        .size           triton_poi_fused_add_convolution_7,(.L_x_1 - triton_poi_fused_add_convolution_7)
        .other          triton_poi_fused_add_convolution_7,@"STO_CUDA_ENTRY STV_DEFAULT"
triton_poi_fused_add_convolution_7:
.text.triton_poi_fused_add_convolution_7:
[----:B------:R-:W0:Y:S02]  /*0000*/  LDC R1, c[0x0][0x28] ;  /* 0x00000a00ff017b82 */ /* 0x000e240000000800 */
[----:B------:R-:W1:Y:S01]  /*0010*/  S2R R0, SR_TID.X ;  /* 0x0000000000007919 */ /* 0x000e620000002100 */
[----:B------:R-:W2:Y:S01]  /*0020*/  LDC.64 R4, c[0x0][0x218] ;  /* 0x00008600ff047b82 */ /* 0x000ea20000000a00 */
[----:B------:R-:W-:Y:S01]  /*0030*/  ULDC.64 UR4, c[0x0][0x208] ;  /* 0x0000820000047ab9 */ /* 0x000fe20000000a00 */
[----:B------:R-:W-:Y:S01]  /*0040*/  CS2R R12, SRZ ;  /* 0x00000000000c7805 */ /* 0x000fe2000001ff00 */
[----:B------:R-:W3:Y:S05]  /*0050*/  S2R R9, SR_CTAID.X ;  /* 0x0000000000097919 */ /* 0x000eea0000002500 */
[----:B------:R-:W4:Y:S08]  /*0060*/  LDC.64 R6, c[0x0][0x220] ;  /* 0x00008800ff067b82 */ /* 0x000f300000000a00 */
[----:B------:R-:W5:Y:S01]  /*0070*/  LDC.64 R2, c[0x0][0x210] ;  /* 0x00008400ff027b82 */ /* 0x000f620000000a00 */
[----:B-1----:R-:W-:Y:S01]  /*0080*/  IMAD.SHL.U32 R0, R0, 0x2, RZ ;  /* 0x0000000200007824 */ /* 0x002fe200078e00ff */
[----:B---3--:R-:W-:-:S04]  /*0090*/  SHF.R.S32.HI R8, RZ, 0x17, R9 ;  /* 0x00000017ff087819 */ /* 0x008fc80000011409 */
[----:B------:R-:W-:Y:S02]  /*00a0*/  LOP3.LUT R0, R0, 0xfe, RZ, 0xc0, !PT ;  /* 0x000000fe00007812 */ /* 0x000fe400078ec0ff */
[----:B------:R-:W-:-:S03]  /*00b0*/  SGXT R8, R8, 0x1 ;  /* 0x000000010808781a */ /* 0x000fc60000000200 */
[----:B------:R-:W-:-:S04]  /*00c0*/  IMAD R9, R9, 0x100, R0 ;  /* 0x0000010009097824 */ /* 0x000fc800078e0200 */
[C---:B----4-:R-:W-:Y:S01]  /*00d0*/  IMAD.WIDE R6, R9.reuse, 0x4, R6 ;  /* 0x0000000409067825 */ /* 0x050fe200078e0206 */
[----:B------:R-:W-:Y:S02]  /*00e0*/  LEA.HI R8, R8, R9, RZ, 0x4 ;  /* 0x0000000908087211 */ /* 0x000fe400078f20ff */
[C---:B------:R-:W-:Y:S01]  /*00f0*/  ISETP.GE.AND P0, PT, R9.reuse, 0x100, PT ;  /* 0x000001000900780c */ /* 0x040fe20003f06270 */
[----:B-----5:R-:W-:Y:S01]  /*0100*/  IMAD.WIDE R2, R9, 0x4, R2 ;  /* 0x0000000409027825 */ /* 0x020fe200078e0202 */
[----:B------:R-:W-:-:S04]  /*0110*/  SHF.R.S32.HI R8, RZ, 0x4, R8 ;  /* 0x00000004ff087819 */ /* 0x000fc80000011408 */
[----:B------:R-:W-:-:S04]  /*0120*/  LEA.HI R0, R8, R8, RZ, 0x2 ;  /* 0x0000000808007211 */ /* 0x000fc800078f10ff */
[----:B------:R-:W-:Y:S01]  /*0130*/  LOP3.LUT R11, R0, 0xfffffffc, RZ, 0xc0, !PT ;  /* 0xfffffffc000b7812 */ /* 0x000fe200078ec0ff */
[----:B------:R-:W-:Y:S02]  /*0140*/  HFMA2.MMA R0, -RZ, RZ, 0, 0 ;  /* 0x00000000ff007435 */ /* 0x000fe400000001ff */
[----:B------:R-:W3:Y:S01]  /*0150*/  @!P0 LDG.E.64 R12, desc[UR4][R6.64] ;  /* 0x00000004060c8981 */ /* 0x000ee2000c1e1b00 */
[----:B------:R-:W-:Y:S02]  /*0160*/  IADD3 R11, R8, -R11, RZ ;  /* 0x8000000b080b7210 */ /* 0x000fe40007ffe0ff */
[----:B------:R-:W-:-:S03]  /*0170*/  CS2R R8, SRZ ;  /* 0x0000000000087805 */ /* 0x000fc6000001ff00 */
[----:B--2---:R-:W-:-:S03]  /*0180*/  IMAD.WIDE R4, R11, 0x4, R4 ;  /* 0x000000040b047825 */ /* 0x004fc600078e0204 */
[----:B------:R-:W2:Y:S01]  /*0190*/  @!P0 LDG.E.64 R8, desc[UR4][R2.64] ;  /* 0x0000000402088981 */ /* 0x000ea2000c1e1b00 */
[----:B------:R-:W-:-:S03]  /*01a0*/  IMAD.MOV.U32 R11, RZ, RZ, RZ ;  /* 0x000000ffff0b7224 */ /* 0x000fc600078e00ff */
[----:B------:R-:W2:Y:S04]  /*01b0*/  @!P0 LDG.E.EL R0, desc[UR4][R4.64] ;  /* 0x0000000404008981 */ /* 0x000ea8000c2e1900 */
[----:B------:R-:W4:Y:S01]  /*01c0*/  @!P0 LDG.E.EL R11, desc[UR4][R4.64] ;  /* 0x00000004040b8981 */ /* 0x000f22000c2e1900 */
[----:B--2---:R-:W-:Y:S01]  /*01d0*/  FADD R0, R0, R9 ;  /* 0x0000000900007221 */ /* 0x004fe20000000000 */
[----:B----4-:R-:W-:-:S03]  /*01e0*/  FADD R11, R11, R8 ;  /* 0x000000080b0b7221 */ /* 0x010fc60000000000 */
[----:B---3--:R-:W-:Y:S01]  /*01f0*/  FADD R13, R0, R13 ;  /* 0x0000000d000d7221 */ /* 0x008fe20000000000 */
[----:B------:R-:W-:Y:S01]  /*0200*/  FADD R12, R11, R12 ;  /* 0x0000000c0b0c7221 */ /* 0x000fe20000000000 */
[----:B------:R-:W-:Y:S06]  /*0210*/  @P0 EXIT ;  /* 0x000000000000094d */ /* 0x000fec0003800000 */
[----:B------:R-:W-:Y:S01]  /*0220*/  STG.E.64 desc[UR4][R2.64], R12 ;  /* 0x0000000c02007986 */ /* 0x000fe2000c101b04 */
[----:B------:R-:W-:Y:S05]  /*0230*/  EXIT ;  /* 0x000000000000794d */ /* 0x000fea0003800000 */
.L_x_0:
[----:B------:R-:W-:-:S00]  /*0240*/  BRA `(.L_x_0) ;  /* 0xfffffffc00fc7947 */ /* 0x000fc0000383ffff */
[----:B------:R-:W-:-:S00]  /*0250*/  NOP ;  /* 0x0000000000007918 */ /* 0x000fc00000000000 */
        /* <DEDUP_REMOVED lines=10> */
.L_x_1:


//--------------------- .nv.constant0.triton_poi_fused_add_convolution_7 --------------------------
	.section	.nv.constant0.triton_poi_fused_add_convolution_7,"a",@progbits
	.sectionflags	@""
	.align	4
.nv.constant0.triton_poi_fused_add_convolution_7:
	.zero		556
